//
// Generated by NVIDIA NVVM Compiler
//
// Compiler Build ID: CL-36424714
// Cuda compilation tools, release 13.0, V13.0.88
// Based on NVVM 20.0.0
//

.version 9.0
.target sm_100
.address_size 64

	// .globl	sum_absolute_error
// _ZZ18sum_absolute_errorE10sharedData has been demoted

.visible .entry sum_absolute_error(
	.param .u64 .ptr .align 1 sum_absolute_error_param_0,
	.param .u64 .ptr .align 1 sum_absolute_error_param_1,
	.param .u64 .ptr .align 1 sum_absolute_error_param_2,
	.param .u32 sum_absolute_error_param_3,
	.param .f32 sum_absolute_error_param_4
)
{
	.reg .pred 	%p<28>;
	.reg .b32 	%r<28>;
	.reg .b32 	%f<86>;
	.reg .b64 	%rd<10>;
	// demoted variable
	.shared .align 4 .b8 _ZZ18sum_absolute_errorE10sharedData[4096];
	ld.param.u64 	%rd1, [sum_absolute_error_param_0];
	ld.param.u64 	%rd2, [sum_absolute_error_param_1];
	ld.param.u64 	%rd3, [sum_absolute_error_param_2];
	ld.param.u32 	%r7, [sum_absolute_error_param_3];
	ld.param.f32 	%f10, [sum_absolute_error_param_4];
	mov.u32 	%r1, %tid.x;
	mov.u32 	%r27, %ntid.x;
	mov.u32 	%r8, %ctaid.x;
	mad.lo.s32 	%r3, %r27, %r8, %r1;
	setp.ge.s32 	%p1, %r3, %r7;
	mov.f32 	%f85, 0f00000000;
	@%p1 bra 	$L__BB0_10;
	cvta.to.global.u64 	%rd4, %rd1;
	cvta.to.global.u64 	%rd5, %rd2;
	mul.wide.s32 	%rd6, %r3, 4;
	add.s64 	%rd7, %rd4, %rd6;
	ld.global.f32 	%f12, [%rd7];
	add.s64 	%rd8, %rd5, %rd6;
	ld.global.f32 	%f13, [%rd8];
	sub.f32 	%f14, %f12, %f13;
	abs.f32 	%f1, %f14;
	setp.eq.f32 	%p2, %f10, 0f3F800000;
	mov.f32 	%f84, 0f3F800000;
	mov.f32 	%f85, %f1;
	@%p2 bra 	$L__BB0_10;
	mul.f32 	%f16, %f10, 0f3F000000;
	cvt.rzi.f32.f32 	%f17, %f16;
	add.f32 	%f18, %f17, %f17;
	sub.f32 	%f19, %f10, %f18;
	abs.f32 	%f2, %f19;
	abs.f32 	%f3, %f1;
	setp.lt.f32 	%p3, %f3, 0f00800000;
	mul.f32 	%f20, %f3, 0f4B800000;
	selp.f32 	%f21, %f20, %f3, %p3;
	selp.f32 	%f22, 0fC1C00000, 0f00000000, %p3;
	mov.b32 	%r9, %f21;
	add.s32 	%r10, %r9, -1060439283;
	and.b32  	%r11, %r10, -8388608;
	sub.s32 	%r12, %r9, %r11;
	mov.b32 	%f23, %r12;
	cvt.rn.f32.s32 	%f24, %r11;
	fma.rn.f32 	%f25, %f24, 0f34000000, %f22;
	add.f32 	%f26, %f23, 0fBF800000;
	add.f32 	%f27, %f23, 0f3F800000;
	rcp.approx.ftz.f32 	%f28, %f27;
	add.f32 	%f29, %f26, %f26;
	mul.f32 	%f30, %f29, %f28;
	mul.f32 	%f31, %f30, %f30;
	sub.f32 	%f32, %f26, %f30;
	add.f32 	%f33, %f32, %f32;
	neg.f32 	%f34, %f30;
	fma.rn.f32 	%f35, %f34, %f26, %f33;
	mul.rn.f32 	%f36, %f28, %f35;
	fma.rn.f32 	%f37, %f31, 0f3A2C32E4, 0f3B52E7DB;
	fma.rn.f32 	%f38, %f37, %f31, 0f3C93BB73;
	fma.rn.f32 	%f39, %f38, %f31, 0f3DF6384F;
	mul.rn.f32 	%f40, %f39, %f31;
	fma.rn.f32 	%f41, %f30, 0f3FB8AA3B, %f25;
	sub.f32 	%f42, %f25, %f41;
	fma.rn.f32 	%f43, %f30, 0f3FB8AA3B, %f42;
	fma.rn.f32 	%f44, %f36, 0f3FB8AA3B, %f43;
	fma.rn.f32 	%f45, %f30, 0f32A55E34, %f44;
	mul.f32 	%f46, %f40, 0f40400000;
	fma.rn.f32 	%f47, %f46, %f36, %f45;
	fma.rn.f32 	%f48, %f40, %f30, %f47;
	add.rn.f32 	%f49, %f41, %f48;
	neg.f32 	%f50, %f41;
	add.rn.f32 	%f51, %f49, %f50;
	neg.f32 	%f52, %f51;
	add.rn.f32 	%f53, %f48, %f52;
	mul.rn.f32 	%f54, %f49, %f10;
	neg.f32 	%f55, %f54;
	fma.rn.f32 	%f56, %f49, %f10, %f55;
	fma.rn.f32 	%f57, %f53, %f10, %f56;
	cvt.rni.f32.f32 	%f58, %f54;
	sub.f32 	%f59, %f54, %f58;
	add.f32 	%f60, %f59, %f57;
	fma.rn.f32 	%f61, %f60, 0f391FCB8E, 0f3AAF85ED;
	fma.rn.f32 	%f62, %f61, %f60, 0f3C1D9856;
	fma.rn.f32 	%f63, %f62, %f60, 0f3D6357BB;
	fma.rn.f32 	%f64, %f63, %f60, 0f3E75FDEC;
	fma.rn.f32 	%f65, %f64, %f60, 0f3F317218;
	fma.rn.f32 	%f66, %f65, %f60, 0f3F800000;
	cvt.rzi.s32.f32 	%r13, %f58;
	setp.gt.f32 	%p4, %f58, 0f00000000;
	selp.b32 	%r14, 0, -2097152000, %p4;
	add.s32 	%r15, %r14, 2130706432;
	mov.b32 	%f67, %r15;
	mul.f32 	%f68, %f66, %f67;
	shl.b32 	%r16, %r13, 23;
	sub.s32 	%r17, %r16, %r14;
	mov.b32 	%f69, %r17;
	mul.f32 	%f70, %f68, %f69;
	abs.f32 	%f71, %f54;
	setp.gt.f32 	%p5, %f71, 0f43180000;
	setp.lt.f32 	%p6, %f54, 0f00000000;
	selp.f32 	%f72, 0f00000000, 0f7F800000, %p6;
	selp.f32 	%f4, %f72, %f70, %p5;
	setp.eq.f32 	%p7, %f1, 0f3F800000;
	setp.eq.f32 	%p8, %f10, 0f00000000;
	or.pred  	%p9, %p8, %p7;
	mov.f32 	%f85, %f84;
	@%p9 bra 	$L__BB0_10;
	setp.num.f32 	%p10, %f3, %f3;
	abs.f32 	%f73, %f10;
	setp.num.f32 	%p11, %f73, %f73;
	and.pred  	%p12, %p10, %p11;
	@%p12 bra 	$L__BB0_5;
	add.rn.f32 	%f85, %f1, %f10;
	bra.uni 	$L__BB0_10;
$L__BB0_5:
	setp.neu.f32 	%p13, %f1, 0f00000000;
	setp.neu.f32 	%p14, %f3, 0f7F800000;
	and.pred  	%p15, %p13, %p14;
	@%p15 bra 	$L__BB0_7;
	setp.neu.f32 	%p22, %f2, 0f3F800000;
	add.f32 	%f78, %f1, %f1;
	mov.b32 	%r18, %f78;
	setp.lt.f32 	%p23, %f10, 0f00000000;
	xor.b32  	%r19, %r18, 2139095040;
	selp.b32 	%r20, %r19, %r18, %p23;
	and.b32  	%r21, %r20, 2147483647;
	selp.b32 	%r22, %r21, %r20, %p22;
	mov.b32 	%f85, %r22;
	bra.uni 	$L__BB0_10;
$L__BB0_7:
	setp.eq.f32 	%p16, %f1, 0fBF800000;
	setp.eq.f32 	%p17, %f73, 0f7F800000;
	and.pred  	%p18, %p16, %p17;
	mov.f32 	%f85, %f84;
	@%p18 bra 	$L__BB0_10;
	setp.geu.f32 	%p19, %f1, 0f00000000;
	mov.f32 	%f85, %f4;
	@%p19 bra 	$L__BB0_10;
	setp.neu.f32 	%p20, %f2, 0f3F800000;
	neg.f32 	%f75, %f4;
	selp.f32 	%f76, %f4, %f75, %p20;
	cvt.rmi.f32.f32 	%f77, %f10;
	setp.neu.f32 	%p21, %f10, %f77;
	selp.f32 	%f85, 0f7FFFFFFF, %f76, %p21;
$L__BB0_10:
	shl.b32 	%r23, %r1, 2;
	mov.u32 	%r24, _ZZ18sum_absolute_errorE10sharedData;
	add.s32 	%r4, %r24, %r23;
	st.shared.f32 	[%r4], %f85;
	bar.sync 	0;
	setp.lt.u32 	%p24, %r27, 2;
	@%p24 bra 	$L__BB0_14;
$L__BB0_11:
	shr.u32 	%r6, %r27, 1;
	setp.ge.u32 	%p25, %r1, %r6;
	@%p25 bra 	$L__BB0_13;
	shl.b32 	%r25, %r6, 2;
	add.s32 	%r26, %r4, %r25;
	ld.shared.f32 	%f79, [%r26];
	ld.shared.f32 	%f80, [%r4];
	add.f32 	%f81, %f79, %f80;
	st.shared.f32 	[%r4], %f81;
$L__BB0_13:
	bar.sync 	0;
	setp.gt.u32 	%p26, %r27, 3;
	mov.u32 	%r27, %r6;
	@%p26 bra 	$L__BB0_11;
$L__BB0_14:
	setp.ne.s32 	%p27, %r1, 0;
	@%p27 bra 	$L__BB0_16;
	ld.shared.f32 	%f82, [_ZZ18sum_absolute_errorE10sharedData];
	cvta.to.global.u64 	%rd9, %rd3;
	atom.global.add.f32 	%f83, [%rd9], %f82;
$L__BB0_16:
	ret;

}


// ===== COMPILED SASS (sm_100) =====

	.target	sm_100

	.elftype	@"ET_EXEC"


//--------------------- .note.nv.tkinfo           --------------------------
	.section	.note.nv.tkinfo,"",@"SHT_NOTE"
	.sectionflags	@"SHF_NOTE_NV_TKINFO"
	.tkinfo
        /*0018*/ 	.word	0x00000002
        /*0030*/ 	.string	""
        /*0030*/ 	.string	"ptxas"
        /*0030*/ 	.string	"Cuda compilation tools, release 13.0, V13.0.88"
        /*0030*/ 	.string	"Build cuda_13.0.r13.0/compiler.36424714_0"
        /*0030*/ 	.string	"-arch sm_100 -m 64 "



//--------------------- .note.nv.cuinfo           --------------------------
	.section	.note.nv.cuinfo,"",@"SHT_NOTE"
	.sectionflags	@"SHF_NOTE_NV_CUINFO"
        /*0018*/ 	.short	0x0002
        /*001a*/ 	.short	0x0064
        /*001c*/ 	.short	0x0082
	.zero		2


//--------------------- .nv.info                  --------------------------
	.section	.nv.info,"",@"SHT_CUDA_INFO"
	.align	4


	//----- nvinfo : EIATTR_REGCOUNT
	.align		4
        /*0000*/ 	.byte	0x04, 0x2f
        /*0002*/ 	.short	(.L_1 - .L_0)
	.align		4
.L_0:
        /*0004*/ 	.word	index@(sum_absolute_error)
        /*0008*/ 	.word	0x00000011


	//----- nvinfo : EIATTR_FRAME_SIZE
	.align		4
.L_1:
        /*000c*/ 	.byte	0x04, 0x11
        /*000e*/ 	.short	(.L_3 - .L_2)
	.align		4
.L_2:
        /*0010*/ 	.word	index@(sum_absolute_error)
        /*0014*/ 	.word	0x00000000


	//----- nvinfo : EIATTR_MIN_STACK_SIZE
	.align		4
.L_3:
        /*0018*/ 	.byte	0x04, 0x12
        /*001a*/ 	.short	(.L_5 - .L_4)
	.align		4
.L_4:
        /*001c*/ 	.word	index@(sum_absolute_error)
        /*0020*/ 	.word	0x00000000
.L_5:


//--------------------- .nv.compat                --------------------------
	.section	.nv.compat,"",@"SHT_CUDA_COMPAT_INFO"
	.align	4
        /*0000*/ 	.byte	0x02, 0x09, 0x00, 0x00, 0x02, 0x02, 0x01, 0x00, 0x02, 0x05, 0x05, 0x00, 0x03, 0x07, 0x01, 0x01
        /*0010*/ 	.byte	0x02, 0x03, 0x00, 0x00, 0x02, 0x06, 0x01, 0x00, 0x04, 0x0b, 0x08, 0x00, 0x01, 0x00, 0x00, 0x00
        /*0020*/ 	.byte	0x00, 0x00, 0x00, 0x00


//--------------------- .nv.info.sum_absolute_error --------------------------
	.section	.nv.info.sum_absolute_error,"",@"SHT_CUDA_INFO"
	.sectionflags	@""
	.align	4


	//----- nvinfo : EIATTR_CUDA_API_VERSION
	.align		4
        /*0000*/ 	.byte	0x04, 0x37
        /*0002*/ 	.short	(.L_7 - .L_6)
.L_6:
        /*0004*/ 	.word	0x00000082


	//----- nvinfo : EIATTR_KPARAM_INFO
	.align		4
.L_7:
        /*0008*/ 	.byte	0x04, 0x17
        /*000a*/ 	.short	(.L_9 - .L_8)
.L_8:
        /*000c*/ 	.word	0x00000000
        /*0010*/ 	.short	0x0004
        /*0012*/ 	.short	0x001c
        /*0014*/ 	.byte	0x00, 0xf0, 0x11, 0x00


	//----- nvinfo : EIATTR_KPARAM_INFO
	.align		4
.L_9:
        /*0018*/ 	.byte	0x04, 0x17
        /*001a*/ 	.short	(.L_11 - .L_10)
.L_10:
        /*001c*/ 	.word	0x00000000
        /*0020*/ 	.short	0x0003
        /*0022*/ 	.short	0x0018
        /*0024*/ 	.byte	0x00, 0xf0, 0x11, 0x00


	//----- nvinfo : EIATTR_KPARAM_INFO
	.align		4
.L_11:
        /*0028*/ 	.byte	0x04, 0x17
        /*002a*/ 	.short	(.L_13 - .L_12)
.L_12:
        /*002c*/ 	.word	0x00000000
        /*0030*/ 	.short	0x0002
        /*0032*/ 	.short	0x0010
        /*0034*/ 	.byte	0x00, 0xf5, 0x21, 0x00


	//----- nvinfo : EIATTR_KPARAM_INFO
	.align		4
.L_13:
        /*0038*/ 	.byte	0x04, 0x17
        /*003a*/ 	.short	(.L_15 - .L_14)
.L_14:
        /*003c*/ 	.word	0x00000000
        /*0040*/ 	.short	0x0001
        /*0042*/ 	.short	0x0008
        /*0044*/ 	.byte	0x00, 0xf5, 0x21, 0x00


	//----- nvinfo : EIATTR_KPARAM_INFO
	.align		4
.L_15:
        /*0048*/ 	.byte	0x04, 0x17
        /*004a*/ 	.short	(.L_17 - .L_16)
.L_16:
        /*004c*/ 	.word	0x00000000
        /*0050*/ 	.short	0x0000
        /*0052*/ 	.short	0x0000
        /*0054*/ 	.byte	0x00, 0xf5, 0x21, 0x00


	//----- nvinfo : EIATTR_SPARSE_MMA_MASK
	.align		4
.L_17:
        /*0058*/ 	.byte	0x03, 0x50
        /*005a*/ 	.short	0x0000


	//----- nvinfo : EIATTR_MAXREG_COUNT
	.align		4
        /*005c*/ 	.byte	0x03, 0x1b
        /*005e*/ 	.short	0x00ff


	//----- nvinfo : EIATTR_NUM_BARRIERS
	.align		4
        /*0060*/ 	.byte	0x02, 0x4c
        /*0062*/ 	.byte	0x01
	.zero		1


	//----- nvinfo : EIATTR_MERCURY_ISA_VERSION
	.align		4
        /*0064*/ 	.byte	0x03, 0x5f
        /*0066*/ 	.short	0x0101


	//----- nvinfo : EIATTR_VRC_CTA_INIT_COUNT
	.align		4
        /*0068*/ 	.byte	0x02, 0x4a
	.zero		1
	.zero		1


	//----- nvinfo : EIATTR_EXIT_INSTR_OFFSETS
	.align		4
        /*006c*/ 	.byte	0x04, 0x1c
        /*006e*/ 	.short	(.L_19 - .L_18)


	//   ....[0]....
.L_18:
        /*0070*/ 	.word	0x00000850


	//   ....[1]....
        /*0074*/ 	.word	0x000008c0


	//----- nvinfo : EIATTR_CRS_STACK_SIZE
	.align		4
.L_19:
        /*0078*/ 	.byte	0x04, 0x1e
        /*007a*/ 	.short	(.L_21 - .L_20)
.L_20:
        /*007c*/ 	.word	0x00000000


	//----- nvinfo : EIATTR_CBANK_PARAM_SIZE
	.align		4
.L_21:
        /*0080*/ 	.byte	0x03, 0x19
        /*0082*/ 	.short	0x0020


	//----- nvinfo : EIATTR_PARAM_CBANK
	.align		4
        /*0084*/ 	.byte	0x04, 0x0a
        /*0086*/ 	.short	(.L_23 - .L_22)
	.align		4
.L_22:
        /*0088*/ 	.word	index@(.nv.constant0.sum_absolute_error)
        /*008c*/ 	.short	0x0380
        /*008e*/ 	.short	0x0020


	//----- nvinfo : EIATTR_SW_WAR
	.align		4
.L_23:
        /*0090*/ 	.byte	0x04, 0x36
        /*0092*/ 	.short	(.L_25 - .L_24)
.L_24:
        /*0094*/ 	.word	0x00000008
.L_25:


//--------------------- .nv.callgraph             --------------------------
	.section	.nv.callgraph,"",@"SHT_CUDA_CALLGRAPH"
	.align	4
	.sectionentsize	8
	.align		4
        /*0000*/ 	.word	0x00000000
	.align		4
        /*0004*/ 	.word	0xffffffff
	.align		4
        /*0008*/ 	.word	0x00000000
	.align		4
        /*000c*/ 	.word	0xfffffffe
	.align		4
        /*0010*/ 	.word	0x00000000
	.align		4
        /*0014*/ 	.word	0xfffffffd
	.align		4
        /*0018*/ 	.word	0x00000000
	.align		4
        /*001c*/ 	.word	0xfffffffc


//--------------------- .text.sum_absolute_error  --------------------------
	.section	.text.sum_absolute_error,"ax",@progbits
	.align	128
        .global         sum_absolute_error
        .type           sum_absolute_error,@function
        .size           sum_absolute_error,(.L_x_5 - sum_absolute_error)
        .other          sum_absolute_error,@"STO_CUDA_ENTRY STV_DEFAULT"
sum_absolute_error:
.text.sum_absolute_error:
[----:B------:R-:W-:Y:S01]  /*0000*/  LDC R1, c[0x0][0x37c] ;  /* 0x0000df00ff017b82 */ /* 0x000fe20000000800 */
[----:B------:R-:W0:Y:S01]  /*0010*/  S2R R0, SR_TID.X ;  /* 0x0000000000007919 */ /* 0x000e220000002100 */
[----:B------:R-:W1:Y:S01]  /*0020*/  LDCU UR4, c[0x0][0x360] ;  /* 0x00006c00ff0477ac */ /* 0x000e620008000800 */
[----:B------:R-:W-:Y:S01]  /*0030*/  BSSY.RECONVERGENT B0, `(.L_x_0) ;  /* 0x000006d000007945 */ /* 0x000fe20003800200 */
[----:B------:R-:W-:Y:S01]  /*0040*/  HFMA2 R5, -RZ, RZ, 0, 0 ;  /* 0x00000000ff057431 */ /* 0x000fe200000001ff */
[----:B------:R-:W0:Y:S01]  /*0050*/  S2R R3, SR_CTAID.X ;  /* 0x0000000000037919 */ /* 0x000e220000002500 */
[----:B------:R-:W2:Y:S01]  /*0060*/  LDCU UR5, c[0x0][0x398] ;  /* 0x00007300ff0577ac */ /* 0x000ea20008000800 */
[----:B------:R-:W3:Y:S01]  /*0070*/  LDCU.64 UR6, c[0x0][0x358] ;  /* 0x00006b00ff0677ac */ /* 0x000ee20008000a00 */
[----:B-1----:R-:W-:Y:S01]  /*0080*/  MOV R2, UR4 ;  /* 0x0000000400027c02 */ /* 0x002fe20008000f00 */
[----:B0-----:R-:W-:-:S05]  /*0090*/  IMAD R3, R3, UR4, R0 ;  /* 0x0000000403037c24 */ /* 0x001fca000f8e0200 */
[----:B--2---:R-:W-:-:S13]  /*00a0*/  ISETP.GE.AND P0, PT, R3, UR5, PT ;  /* 0x0000000503007c0c */ /* 0x004fda000bf06270 */
[----:B---3--:R-:W-:Y:S05]  /*00b0*/  @P0 BRA `(.L_x_1) ;  /* 0x0000000400900947 */ /* 0x008fea0003800000 */
[----:B------:R-:W0:Y:S08]  /*00c0*/  LDC.64 R8, c[0x0][0x388] ;  /* 0x0000e200ff087b82 */ /* 0x000e300000000a00 */
[----:B------:R-:W1:Y:S01]  /*00d0*/  LDC.64 R6, c[0x0][0x380] ;  /* 0x0000e000ff067b82 */ /* 0x000e620000000a00 */
[----:B0-----:R-:W-:-:S06]  /*00e0*/  IMAD.WIDE R8, R3, 0x4, R8 ;  /* 0x0000000403087825 */ /* 0x001fcc00078e0208 */
[----:B------:R-:W2:Y:S01]  /*00f0*/  LDG.E R9, desc[UR6][R8.64] ;  /* 0x0000000608097981 */ /* 0x000ea2000c1e1900 */
[----:B-1----:R-:W-:Y:S02]  /*0100*/  IMAD.WIDE R6, R3, 0x4, R6 ;  /* 0x0000000403067825 */ /* 0x002fe400078e0206 */
[----:B------:R-:W0:Y:S03]  /*0110*/  LDC R3, c[0x0][0x39c] ;  /* 0x0000e700ff037b82 */ /* 0x000e260000000800 */
[----:B------:R-:W2:Y:S01]  /*0120*/  LDG.E R4, desc[UR6][R6.64] ;  /* 0x0000000606047981 */ /* 0x000ea2000c1e1900 */
[----:B0-----:R-:W-:Y:S01]  /*0130*/  FSETP.NEU.AND P0, PT, R3, 1, PT ;  /* 0x3f8000000300780b */ /* 0x001fe20003f0d000 */
[----:B--2---:R-:W-:-:S04]  /*0140*/  FADD R4, R4, -R9 ;  /* 0x8000000904047221 */ /* 0x004fc80000000000 */
[----:B------:R-:W-:-:S08]  /*0150*/  FADD R5, |R4|, -RZ ;  /* 0x800000ff04057221 */ /* 0x000fd00000000200 */
[----:B------:R-:W-:Y:S05]  /*0160*/  @!P0 BRA `(.L_x_1) ;  /* 0x0000000400648947 */ /* 0x000fea0003800000 */
[C---:B------:R-:W-:Y:S01]  /*0170*/  FMUL R5, |R4|.reuse, 16777216 ;  /* 0x4b80000004057820 */ /* 0x040fe20000400200 */
[----:B------:R-:W-:Y:S02]  /*0180*/  FSETP.GEU.AND P0, PT, |R4|, 1.175494350822287508e-38, PT ;  /* 0x008000000400780b */ /* 0x000fe40003f0e200 */
[----:B------:R-:W-:Y:S02]  /*0190*/  MOV R11, 0x3a2c32e4 ;  /* 0x3a2c32e4000b7802 */ /* 0x000fe40000000f00 */
[----:B------:R-:W-:-:S04]  /*01a0*/  FSEL R5, R5, |R4|, !P0 ;  /* 0x4000000405057208 */ /* 0x000fc80004000000 */
[----:B------:R-:W-:-:S04]  /*01b0*/  IADD3 R6, PT, PT, R5, -0x3f3504f3, RZ ;  /* 0xc0cafb0d05067810 */ /* 0x000fc80007ffe0ff */
[----:B------:R-:W-:-:S04]  /*01c0*/  LOP3.LUT R6, R6, 0xff800000, RZ, 0xc0, !PT ;  /* 0xff80000006067812 */ /* 0x000fc800078ec0ff */
[-C--:B------:R-:W-:Y:S02]  /*01d0*/  IADD3 R5, PT, PT, R5, -R6.reuse, RZ ;  /* 0x8000000605057210 */ /* 0x080fe40007ffe0ff */
[----:B------:R-:W-:-:S03]  /*01e0*/  I2FP.F32.S32 R6, R6 ;  /* 0x0000000600067245 */ /* 0x000fc60000201400 */
[C---:B------:R-:W-:Y:S01]  /*01f0*/  FADD R8, R5.reuse, 1 ;  /* 0x3f80000005087421 */ /* 0x040fe20000000000 */
[----:B------:R-:W-:Y:S01]  /*0200*/  FADD R7, R5, -1 ;  /* 0xbf80000005077421 */ /* 0x000fe20000000000 */
[----:B------:R-:W-:-:S03]  /*0210*/  FSEL R5, RZ, -24, P0 ;  /* 0xc1c00000ff057808 */ /* 0x000fc60000000000 */
[----:B------:R-:W-:Y:S01]  /*0220*/  FADD R9, R7, R7 ;  /* 0x0000000707097221 */ /* 0x000fe20000000000 */
[----:B------:R-:W0:Y:S01]  /*0230*/  MUFU.RCP R8, R8 ;  /* 0x0000000800087308 */ /* 0x000e220000001000 */
[----:B------:R-:W-:Y:S02]  /*0240*/  FFMA R5, R6, 1.1920928955078125e-07, R5 ;  /* 0x3400000006057823 */ /* 0x000fe40000000005 */
[----:B0-----:R-:W-:-:S04]  /*0250*/  FMUL R10, R8, R9 ;  /* 0x00000009080a7220 */ /* 0x001fc80000400000 */
[----:B------:R-:W-:Y:S01]  /*0260*/  FADD R9, R7, -R10 ;  /* 0x8000000a07097221 */ /* 0x000fe20000000000 */
[CC--:B------:R-:W-:Y:S01]  /*0270*/  FMUL R6, R10.reuse, R10.reuse ;  /* 0x0000000a0a067220 */ /* 0x0c0fe20000400000 */
[----:B------:R-:W-:Y:S02]  /*0280*/  FFMA R14, R10, 1.4426950216293334961, R5 ;  /* 0x3fb8aa3b0a0e7823 */ /* 0x000fe40000000005 */
[----:B------:R-:W-:Y:S01]  /*0290*/  FADD R12, R9, R9 ;  /* 0x00000009090c7221 */ /* 0x000fe20000000000 */
[C---:B------:R-:W-:Y:S01]  /*02a0*/  FFMA R9, R6.reuse, R11, 0.0032181653659790754318 ;  /* 0x3b52e7db06097423 */ /* 0x040fe2000000000b */
[----:B------:R-:W-:Y:S02]  /*02b0*/  FADD R5, R5, -R14 ;  /* 0x8000000e05057221 */ /* 0x000fe40000000000 */
[----:B------:R-:W-:Y:S01]  /*02c0*/  FFMA R7, R7, -R10, R12 ;  /* 0x8000000a07077223 */ /* 0x000fe2000000000c */
[----:B------:R-:W-:Y:S01]  /*02d0*/  FFMA R9, R6, R9, 0.018033718690276145935 ;  /* 0x3c93bb7306097423 */ /* 0x000fe20000000009 */
[----:B------:R-:W-:-:S02]  /*02e0*/  FFMA R12, R10, 1.4426950216293334961, R5 ;  /* 0x3fb8aa3b0a0c7823 */ /* 0x000fc40000000005 */
[----:B------:R-:W-:Y:S01]  /*02f0*/  FMUL R7, R8, R7 ;  /* 0x0000000708077220 */ /* 0x000fe20000400000 */
[----:B------:R-:W-:-:S03]  /*0300*/  FFMA R9, R6, R9, 0.12022458761930465698 ;  /* 0x3df6384f06097423 */ /* 0x000fc60000000009 */
[----:B------:R-:W-:Y:S01]  /*0310*/  FFMA R5, R7, 1.4426950216293334961, R12 ;  /* 0x3fb8aa3b07057823 */ /* 0x000fe2000000000c */
[----:B------:R-:W-:-:S03]  /*0320*/  FMUL R9, R6, R9 ;  /* 0x0000000906097220 */ /* 0x000fc60000400000 */
[----:B------:R-:W-:Y:S01]  /*0330*/  FFMA R6, R10, 1.9251366722983220825e-08, R5 ;  /* 0x32a55e340a067823 */ /* 0x000fe20000000005 */
[----:B------:R-:W-:-:S04]  /*0340*/  FMUL R5, R9, 3 ;  /* 0x4040000009057820 */ /* 0x000fc80000400000 */
[----:B------:R-:W-:-:S04]  /*0350*/  FFMA R6, R7, R5, R6 ;  /* 0x0000000507067223 */ /* 0x000fc80000000006 */
[----:B------:R-:W-:-:S04]  /*0360*/  FFMA R9, R10, R9, R6 ;  /* 0x000000090a097223 */ /* 0x000fc80000000006 */
[----:B------:R-:W-:-:S04]  /*0370*/  FADD R6, R14, R9 ;  /* 0x000000090e067221 */ /* 0x000fc80000000000 */
[----:B------:R-:W-:Y:S01]  /*0380*/  FMUL R5, R6, R3 ;  /* 0x0000000306057220 */ /* 0x000fe20000400000 */
[----:B------:R-:W-:-:S03]  /*0390*/  FADD R14, -R14, R6 ;  /* 0x000000060e0e7221 */ /* 0x000fc60000000100 */
[----:B------:R-:W0:Y:S01]  /*03a0*/  FRND R8, R5 ;  /* 0x0000000500087307 */ /* 0x000e220000201000 */
[----:B------:R-:W-:Y:S01]  /*03b0*/  FADD R14, R9, -R14 ;  /* 0x8000000e090e7221 */ /* 0x000fe20000000000 */
[-C--:B------:R-:W-:Y:S01]  /*03c0*/  FFMA R7, R6, R3.reuse, -R5 ;  /* 0x0000000306077223 */ /* 0x080fe20000000805 */
[----:B------:R-:W-:Y:S01]  /*03d0*/  HFMA2 R9, -RZ, RZ, 0.64013671875, -15.109375 ;  /* 0x391fcb8eff097431 */ /* 0x000fe200000001ff */
[C---:B------:R-:W-:Y:S02]  /*03e0*/  FSETP.GT.AND P1, PT, |R5|.reuse, 152, PT ;  /* 0x431800000500780b */ /* 0x040fe40003f24200 */
[----:B------:R-:W-:Y:S01]  /*03f0*/  FFMA R7, R14, R3, R7 ;  /* 0x000000030e077223 */ /* 0x000fe20000000007 */
[C---:B------:R-:W-:Y:S01]  /*0400*/  FSETP.GEU.AND P2, PT, R5.reuse, RZ, PT ;  /* 0x000000ff0500720b */ /* 0x040fe20003f4e000 */
[----:B0-----:R-:W-:Y:S01]  /*0410*/  FADD R6, R5, -R8 ;  /* 0x8000000805067221 */ /* 0x001fe20000000000 */
[----:B------:R-:W-:-:S03]  /*0420*/  FSETP.GT.AND P0, PT, R8, RZ, PT ;  /* 0x000000ff0800720b */ /* 0x000fc60003f04000 */
[----:B------:R-:W-:Y:S01]  /*0430*/  FADD R6, R7, R6 ;  /* 0x0000000607067221 */ /* 0x000fe20000000000 */
[----:B------:R-:W-:Y:S02]  /*0440*/  SEL R8, RZ, 0x83000000, P0 ;  /* 0x83000000ff087807 */ /* 0x000fe40000000000 */
[----:B------:R-:W-:Y:S01]  /*0450*/  FSETP.NEU.AND P0, PT, |R4|, 1, PT ;  /* 0x3f8000000400780b */ /* 0x000fe20003f0d200 */
[----:B------:R-:W-:Y:S01]  /*0460*/  FFMA R7, R6, R9, 0.0013391353422775864601 ;  /* 0x3aaf85ed06077423 */ /* 0x000fe20000000009 */
[----:B------:R-:W-:Y:S01]  /*0470*/  IADD3 R10, PT, PT, R8, 0x7f000000, RZ ;  /* 0x7f000000080a7810 */ /* 0x000fe20007ffe0ff */
[----:B------:R0:W1:Y:S01]  /*0480*/  F2I.NTZ R9, R5 ;  /* 0x0000000500097305 */ /* 0x0000620000203100 */
[----:B------:R-:W-:Y:S01]  /*0490*/  FSETP.EQ.OR P0, PT, R3, RZ, !P0 ;  /* 0x000000ff0300720b */ /* 0x000fe20004702400 */
[----:B------:R-:W-:-:S04]  /*04a0*/  FFMA R7, R6, R7, 0.0096188392490148544312 ;  /* 0x3c1d985606077423 */ /* 0x000fc80000000007 */
[----:B------:R-:W-:Y:S01]  /*04b0*/  FFMA R7, R6, R7, 0.055503588169813156128 ;  /* 0x3d6357bb06077423 */ /* 0x000fe20000000007 */
[----:B0-----:R-:W-:-:S03]  /*04c0*/  MOV R5, 0x3f800000 ;  /* 0x3f80000000057802 */ /* 0x001fc60000000f00 */
[----:B------:R-:W-:-:S04]  /*04d0*/  FFMA R7, R6, R7, 0.24022644758224487305 ;  /* 0x3e75fdec06077423 */ /* 0x000fc80000000007 */
[----:B------:R-:W-:Y:S01]  /*04e0*/  FFMA R7, R6, R7, 0.69314718246459960938 ;  /* 0x3f31721806077423 */ /* 0x000fe20000000007 */
[----:B-1----:R-:W-:-:S03]  /*04f0*/  LEA R8, R9, -R8, 0x17 ;  /* 0x8000000809087211 */ /* 0x002fc600078eb8ff */
[----:B------:R-:W-:-:S04]  /*0500*/  FFMA R7, R6, R7, 1 ;  /* 0x3f80000006077423 */ /* 0x000fc80000000007 */
[----:B------:R-:W-:-:S04]  /*0510*/  FMUL R7, R7, R10 ;  /* 0x0000000a07077220 */ /* 0x000fc80000400000 */
[----:B------:R-:W-:Y:S01]  /*0520*/  FMUL R7, R7, R8 ;  /* 0x0000000807077220 */ /* 0x000fe20000400000 */
[----:B------:R-:W-:Y:S01]  /*0530*/  @P1 FSEL R7, RZ, +INF , !P2 ;  /* 0x7f800000ff071808 */ /* 0x000fe20005000000 */
[----:B------:R-:W-:Y:S06]  /*0540*/  @P0 BRA `(.L_x_1) ;  /* 0x00000000006c0947 */ /* 0x000fec0003800000 */
[----:B------:R-:W-:-:S04]  /*0550*/  FSETP.NAN.AND P0, PT, |R3|, |R3|, PT ;  /* 0x400000030300720b */ /* 0x000fc80003f08200 */
[----:B------:R-:W-:-:S13]  /*0560*/  FSETP.NUM.AND P0, PT, |R4|, |R4|, !P0 ;  /* 0x400000040400720b */ /* 0x000fda0004707200 */
[----:B------:R-:W-:Y:S01]  /*0570*/  @!P0 FADD R5, |R4|, R3 ;  /* 0x0000000304058221 */ /* 0x000fe20000000200 */
[----:B------:R-:W-:Y:S06]  /*0580*/  @!P0 BRA `(.L_x_1) ;  /* 0x00000000005c8947 */ /* 0x000fec0003800000 */
[----:B------:R-:W-:Y:S01]  /*0590*/  FMUL R6, R3, 0.5 ;  /* 0x3f00000003067820 */ /* 0x000fe20000400000 */
[----:B------:R-:W-:-:S04]  /*05a0*/  FSETP.NEU.AND P0, PT, |R4|, +INF , PT ;  /* 0x7f8000000400780b */ /* 0x000fc80003f0d200 */
[----:B------:R-:W-:Y:S01]  /*05b0*/  FSETP.NEU.AND P0, PT, |R4|, RZ, P0 ;  /* 0x000000ff0400720b */ /* 0x000fe2000070d200 */
[----:B------:R-:W0:Y:S03]  /*05c0*/  FRND.TRUNC R6, R6 ;  /* 0x0000000600067307 */ /* 0x000e26000020d000 */
[----:B------:R-:W-:-:S09]  /*05d0*/  FSETP.GEU.OR P1, PT, R3, RZ, P0 ;  /* 0x000000ff0300720b */ /* 0x000fd2000072e400 */
[----:B------:R-:W-:Y:S01]  /*05e0*/  @!P0 FADD R5, |R4|, |R4| ;  /* 0x4000000404058221 */ /* 0x000fe20000000200 */
[----:B0-----:R-:W-:-:S04]  /*05f0*/  FADD R8, R6, R6 ;  /* 0x0000000606087221 */ /* 0x001fc80000000000 */
[----:B------:R-:W-:Y:S01]  /*0600*/  @!P1 LOP3.LUT R5, R5, 0x7f800000, RZ, 0x3c, !PT ;  /* 0x7f80000005059812 */ /* 0x000fe200078e3cff */
[----:B------:R-:W-:-:S05]  /*0610*/  FADD R8, -R8, R3 ;  /* 0x0000000308087221 */ /* 0x000fca0000000100 */
[----:B------:R-:W-:-:S13]  /*0620*/  FSETP.NEU.AND P2, PT, |R8|, 1, !P0 ;  /* 0x3f8000000800780b */ /* 0x000fda000474d200 */
[----:B------:R-:W-:Y:S01]  /*0630*/  @P2 LOP3.LUT R5, R5, 0x7fffffff, RZ, 0xc0, !PT ;  /* 0x7fffffff05052812 */ /* 0x000fe200078ec0ff */
[----:B------:R-:W-:Y:S06]  /*0640*/  @!P0 BRA `(.L_x_1) ;  /* 0x00000000002c8947 */ /* 0x000fec0003800000 */
[----:B------:R-:W-:Y:S01]  /*0650*/  FSETP.NEU.AND P0, PT, |R3|, +INF , PT ;  /* 0x7f8000000300780b */ /* 0x000fe20003f0d200 */
[----:B------:R-:W-:Y:S01]  /*0660*/  HFMA2 R5, -RZ, RZ, 1.875, 0 ;  /* 0x3f800000ff057431 */ /* 0x000fe200000001ff */
[----:B------:R-:W-:-:S13]  /*0670*/  FSETP.EQ.AND P1, PT, |R4|, -1, PT ;  /* 0xbf8000000400780b */ /* 0x000fda0003f22200 */
[----:B------:R-:W-:Y:S05]  /*0680*/  @!P0 BRA P1, `(.L_x_1) ;  /* 0x00000000001c8947 */ /* 0x000fea0000800000 */
[----:B------:R-:W-:Y:S02]  /*0690*/  FSETP.GEU.AND P1, PT, |R4|, RZ, PT ;  /* 0x000000ff0400720b */ /* 0x000fe40003f2e200 */
[----:B------:R-:W-:-:S11]  /*06a0*/  MOV R5, R7 ;  /* 0x0000000700057202 */ /* 0x000fd60000000f00 */
[----:B------:R-:W0:Y:S01]  /*06b0*/  @!P1 FRND.FLOOR R4, R3 ;  /* 0x0000000300049307 */ /* 0x000e220000205000 */
[----:B------:R-:W-:Y:S02]  /*06c0*/  @!P1 FSETP.NEU.AND P2, PT, |R8|, 1, PT ;  /* 0x3f8000000800980b */ /* 0x000fe40003f4d200 */
[----:B0-----:R-:W-:Y:S02]  /*06d0*/  @!P1 FSETP.NEU.AND P0, PT, R4, R3, PT ;  /* 0x000000030400920b */ /* 0x001fe40003f0d000 */
[----:B------:R-:W-:-:S04]  /*06e0*/  @!P1 FSEL R4, R7, -R7, P2 ;  /* 0x8000000707049208 */ /* 0x000fc80001000000 */
[----:B------:R-:W-:-:S07]  /*06f0*/  @!P1 FSEL R5, R4, +QNAN , !P0 ;  /* 0x7fffffff04059808 */ /* 0x000fce0004000000 */
.L_x_1:
[----:B------:R-:W-:Y:S05]  /*0700*/  BSYNC.RECONVERGENT B0 ;  /* 0x0000000000007941 */ /* 0x000fea0003800200 */
.L_x_0:
[----:B------:R-:W0:Y:S01]  /*0710*/  S2UR UR5, SR_CgaCtaId ;  /* 0x00000000000579c3 */ /* 0x000e220000008800 */
[----:B------:R-:W-:Y:S01]  /*0720*/  UMOV UR4, 0x400 ;  /* 0x0000040000047882 */ /* 0x000fe20000000000 */
[----:B------:R-:W-:Y:S02]  /*0730*/  ISETP.GE.U32.AND P1, PT, R2, 0x2, PT ;  /* 0x000000020200780c */ /* 0x000fe40003f26070 */
[----:B------:R-:W-:Y:S01]  /*0740*/  ISETP.NE.AND P0, PT, R0, RZ, PT ;  /* 0x000000ff0000720c */ /* 0x000fe20003f05270 */
[----:B0-----:R-:W-:-:S06]  /*0750*/  ULEA UR4, UR5, UR4, 0x18 ;  /* 0x0000000405047291 */ /* 0x001fcc000f8ec0ff */
[----:B------:R-:W-:-:S05]  /*0760*/  LEA R4, R0, UR4, 0x2 ;  /* 0x0000000400047c11 */ /* 0x000fca000f8e10ff */
[----:B------:R0:W-:Y:S01]  /*0770*/  STS [R4], R5 ;  /* 0x0000000504007388 */ /* 0x0001e20000000800 */
[----:B------:R-:W-:Y:S06]  /*0780*/  BAR.SYNC.DEFER_BLOCKING 0x0 ;  /* 0x0000000000007b1d */ /* 0x000fec0000010000 */
[----:B------:R-:W-:Y:S05]  /*0790*/  @!P1 BRA `(.L_x_2) ;  /* 0x00000000002c9947 */ /* 0x000fea0003800000 */
.L_x_3:
[----:B------:R-:W-:-:S04]  /*07a0*/  SHF.R.U32.HI R7, RZ, 0x1, R2 ;  /* 0x00000001ff077819 */ /* 0x000fc80000011602 */
[----:B------:R-:W-:-:S13]  /*07b0*/  ISETP.GE.U32.AND P1, PT, R0, R7, PT ;  /* 0x000000070000720c */ /* 0x000fda0003f26070 */
[----:B------:R-:W-:Y:S01]  /*07c0*/  @!P1 LEA R3, R7, R4, 0x2 ;  /* 0x0000000407039211 */ /* 0x000fe200078e10ff */
[----:B------:R-:W-:Y:S05]  /*07d0*/  @!P1 LDS R6, [R4] ;  /* 0x0000000004069984 */ /* 0x000fea0000000800 */
[----:B------:R-:W0:Y:S02]  /*07e0*/  @!P1 LDS R3, [R3] ;  /* 0x0000000003039984 */ /* 0x000e240000000800 */
[----:B0-----:R-:W-:-:S05]  /*07f0*/  @!P1 FADD R5, R3, R6 ;  /* 0x0000000603059221 */ /* 0x001fca0000000000 */
[----:B------:R1:W-:Y:S01]  /*0800*/  @!P1 STS [R4], R5 ;  /* 0x0000000504009388 */ /* 0x0003e20000000800 */
[----:B------:R-:W-:Y:S01]  /*0810*/  BAR.SYNC.DEFER_BLOCKING 0x0 ;  /* 0x0000000000007b1d */ /* 0x000fe20000010000 */
[----:B------:R-:W-:Y:S02]  /*0820*/  ISETP.GT.U32.AND P1, PT, R2, 0x3, PT ;  /* 0x000000030200780c */ /* 0x000fe40003f24070 */
[----:B------:R-:W-:-:S11]  /*0830*/  MOV R2, R7 ;  /* 0x0000000700027202 */ /* 0x000fd60000000f00 */
[----:B-1----:R-:W-:Y:S05]  /*0840*/  @P1 BRA `(.L_x_3) ;  /* 0xfffffffc00d41947 */ /* 0x002fea000383ffff */
.L_x_2:
[----:B------:R-:W-:Y:S05]  /*0850*/  @P0 EXIT ;  /* 0x000000000000094d */ /* 0x000fea0003800000 */
[----:B------:R-:W1:Y:S01]  /*0860*/  S2UR UR5, SR_CgaCtaId ;  /* 0x00000000000579c3 */ /* 0x000e620000008800 */
[----:B------:R-:W-:-:S07]  /*0870*/  UMOV UR4, 0x400 ;  /* 0x0000040000047882 */ /* 0x000fce0000000000 */
[----:B------:R-:W2:Y:S01]  /*0880*/  LDC.64 R2, c[0x0][0x390] ;  /* 0x0000e400ff027b82 */ /* 0x000ea20000000a00 */
[----:B-1----:R-:W-:-:S09]  /*0890*/  ULEA UR4, UR5, UR4, 0x18 ;  /* 0x0000000405047291 */ /* 0x002fd2000f8ec0ff */
[----:B0-----:R-:W2:Y:S04]  /*08a0*/  LDS R5, [UR4] ;  /* 0x00000004ff057984 */ /* 0x001ea80008000800 */
[----:B--2---:R-:W-:Y:S01]  /*08b0*/  REDG.E.ADD.F32.FTZ.RN.STRONG.GPU desc[UR6][R2.64], R5 ;  /* 0x00000005020079a6 */ /* 0x004fe2000c12f306 */
[----:B------:R-:W-:Y:S05]  /*08c0*/  EXIT ;  /* 0x000000000000794d */ /* 0x000fea0003800000 */
.L_x_4:
[----:B------:R-:W-:-:S00]  /*08d0*/  BRA `(.L_x_4) ;  /* 0xfffffffc00fc7947 */ /* 0x000fc0000383ffff */
[----:B------:R-:W-:-:S00]  /*08e0*/  NOP ;  /* 0x0000000000007918 */ /* 0x000fc00000000000 */
        /* <DEDUP_REMOVED lines=9> */
.L_x_5:


//--------------------- .nv.shared.sum_absolute_error --------------------------
	.section	.nv.shared.sum_absolute_error,"aw",@nobits
	.sectionflags	@""
	.align	4
.nv.shared.sum_absolute_error:
	.zero		5120


//--------------------- .nv.shared.reserved.0     --------------------------
	.section	.nv.shared.reserved.0,"aw",@nobits
	.weak		__nv_reservedSMEM_offset_0_alias
	.size		__nv_reservedSMEM_offset_0_alias, 0, 64
	.other		__nv_reservedSMEM_offset_0_alias,@"STO_CUDA_RESERVED_SHARED STV_DEFAULT"
__nv_reservedSMEM_offset_0_alias:
	.zero		0
	.zero		64


//--------------------- .nv.constant0.sum_absolute_error --------------------------
	.section	.nv.constant0.sum_absolute_error,"a",@progbits
	.sectionflags	@""
	.align	4
.nv.constant0.sum_absolute_error:
	.zero		928


//--------------------- SYMBOLS --------------------------

	.type		.nv.reservedSmem.offset0,@object
	.size		.nv.reservedSmem.offset0,0x4
	.type		.nv.reservedSmem.cap,@object
	.size		.nv.reservedSmem.cap,0x4
